	.headerflags	@"EF_CUDA_TEXMODE_UNIFIED EF_CUDA_64BIT_ADDRESS EF_CUDA_ACCELERATORS EF_CUDA_SM90 EF_CUDA_VIRTUAL_SM(EF_CUDA_SM90)"
	.elftype	@"ET_EXEC"


//--------------------- .nv.info                  --------------------------
	.section	.nv.info,"",@"SHT_CUDA_INFO"
	.align	4


	//----- nvinfo : EIATTR_REGCOUNT
	.align		4
        /*0000*/ 	.byte	0x04, 0x2f
        /*0002*/ 	.short	(.L_1 - .L_0)
	.align		4
.L_0:
        /*0004*/ 	.word	index@(triton_poi_fused_convolution_6)
        /*0008*/ 	.word	0x00000020


	//----- nvinfo : EIATTR_MIN_STACK_SIZE
	.align		4
.L_1:
        /*000c*/ 	.byte	0x04, 0x12
        /*000e*/ 	.short	(.L_3 - .L_2)
	.align		4
.L_2:
        /*0010*/ 	.word	index@(triton_poi_fused_convolution_6)
        /*0014*/ 	.word	0x00000000


	//----- nvinfo : EIATTR_FRAME_SIZE
	.align		4
.L_3:
        /*0018*/ 	.byte	0x04, 0x11
        /*001a*/ 	.short	(.L_5 - .L_4)
	.align		4
.L_4:
        /*001c*/ 	.word	index@(triton_poi_fused_convolution_6)
        /*0020*/ 	.word	0x00000000


	//----- nvinfo : EIATTR_MIN_STACK_SIZE
	.align		4
.L_5:
        /*0024*/ 	.byte	0x04, 0x12
        /*0026*/ 	.short	(.L_7 - .L_6)
	.align		4
.L_6:
        /*0028*/ 	.word	index@(triton_poi_fused_convolution_6)
        /*002c*/ 	.word	0x00000000
.L_7:


//--------------------- .nv.info.triton_poi_fused_convolution_6 --------------------------
	.section	.nv.info.triton_poi_fused_convolution_6,"",@"SHT_CUDA_INFO"
	.sectionflags	@""
	.align	4


	//----- nvinfo : EIATTR_CUDA_API_VERSION
	.align		4
        /*0000*/ 	.byte	0x04, 0x37
        /*0002*/ 	.short	(.L_9 - .L_8)
.L_8:
        /*0004*/ 	.word	0x0000007c


	//----- nvinfo : EIATTR_KPARAM_INFO
	.align		4
.L_9:
        /*0008*/ 	.byte	0x04, 0x17
        /*000a*/ 	.short	(.L_11 - .L_10)
.L_10:
        /*000c*/ 	.word	0x00000000
        /*0010*/ 	.short	0x0004
        /*0012*/ 	.short	0x001c
        /*0014*/ 	.byte	0x00, 0xf0, 0x11, 0x00


	//----- nvinfo : EIATTR_KPARAM_INFO
	.align		4
.L_11:
        /*0018*/ 	.byte	0x04, 0x17
        /*001a*/ 	.short	(.L_13 - .L_12)
.L_12:
        /*001c*/ 	.word	0x00000000
        /*0020*/ 	.short	0x0003
        /*0022*/ 	.short	0x0018
        /*0024*/ 	.byte	0x00, 0xf0, 0x11, 0x00


	//----- nvinfo : EIATTR_KPARAM_INFO
	.align		4
.L_13:
        /*0028*/ 	.byte	0x04, 0x17
        /*002a*/ 	.short	(.L_15 - .L_14)
.L_14:
        /*002c*/ 	.word	0x00000000
        /*0030*/ 	.short	0x0002
        /*0032*/ 	.short	0x0010
        /*0034*/ 	.byte	0x00, 0xf4, 0x21, 0x00


	//----- nvinfo : EIATTR_KPARAM_INFO
	.align		4
.L_15:
        /*0038*/ 	.byte	0x04, 0x17
        /*003a*/ 	.short	(.L_17 - .L_16)
.L_16:
        /*003c*/ 	.word	0x00000000
        /*0040*/ 	.short	0x0001
        /*0042*/ 	.short	0x0008
        /*0044*/ 	.byte	0x00, 0xf4, 0x21, 0x00


	//----- nvinfo : EIATTR_KPARAM_INFO
	.align		4
.L_17:
        /*0048*/ 	.byte	0x04, 0x17
        /*004a*/ 	.short	(.L_19 - .L_18)
.L_18:
        /*004c*/ 	.word	0x00000000
        /*0050*/ 	.short	0x0000
        /*0052*/ 	.short	0x0000
        /*0054*/ 	.byte	0x00, 0xf4, 0x21, 0x00


	//----- nvinfo : EIATTR_SPARSE_MMA_MASK
	.align		4
.L_19:
        /*0058*/ 	.byte	0x03, 0x50
        /*005a*/ 	.short	0x0000


	//----- nvinfo : EIATTR_MAXREG_COUNT
	.align		4
        /*005c*/ 	.byte	0x03, 0x1b
        /*005e*/ 	.short	0x00ff


	//----- nvinfo : EIATTR_EXIT_INSTR_OFFSETS
	.align		4
        /*0060*/ 	.byte	0x04, 0x1c
        /*0062*/ 	.short	(.L_21 - .L_20)


	//   ....[0]....
.L_20:
        /*0064*/ 	.word	0x000009c0


	//   ....[1]....
        /*0068*/ 	.word	0x000009e0


	//----- nvinfo : EIATTR_REQNTID
	.align		4
.L_21:
        /*006c*/ 	.byte	0x04, 0x10
        /*006e*/ 	.short	(.L_23 - .L_22)
.L_22:
        /*0070*/ 	.word	0x00000100
        /*0074*/ 	.word	0x00000001
        /*0078*/ 	.word	0x00000001


	//----- nvinfo : EIATTR_CBANK_PARAM_SIZE
	.align		4
.L_23:
        /*007c*/ 	.byte	0x03, 0x19
        /*007e*/ 	.short	0x0020


	//----- nvinfo : EIATTR_PARAM_CBANK
	.align		4
        /*0080*/ 	.byte	0x04, 0x0a
        /*0082*/ 	.short	(.L_25 - .L_24)
	.align		4
.L_24:
        /*0084*/ 	.word	index@(.nv.constant0.triton_poi_fused_convolution_6)
        /*0088*/ 	.short	0x0210
        /*008a*/ 	.short	0x0020


	//----- nvinfo : EIATTR_SW_WAR
	.align		4
.L_25:
        /*008c*/ 	.byte	0x04, 0x36
        /*008e*/ 	.short	(.L_27 - .L_26)
.L_26:
        /*0090*/ 	.word	0x00000008
.L_27:


//--------------------- .nv.callgraph             --------------------------
	.section	.nv.callgraph,"",@"SHT_CUDA_CALLGRAPH"
	.align	4
	.sectionentsize	8
	.align		4
        /*0000*/ 	.word	0x00000000
	.align		4
        /*0004*/ 	.word	0xffffffff
	.align		4
        /*0008*/ 	.word	0x00000000
	.align		4
        /*000c*/ 	.word	0xfffffffe
	.align		4
        /*0010*/ 	.word	0x00000000
	.align		4
        /*0014*/ 	.word	0xfffffffd
	.align		4
        /*0018*/ 	.word	0x00000000
	.align		4
        /*001c*/ 	.word	0xfffffffc


//--------------------- .text.triton_poi_fused_convolution_6 --------------------------
	.section	.text.triton_poi_fused_convolution_6,"ax",@progbits
	.sectionflags	@"SHF_BARRIERS=1"
	.align	128
        .global         triton_poi_fused_convolution_6
        .type           triton_poi_fused_convolution_6,@function
        .size           triton_poi_fused_convolution_6,(.L_x_1 - triton_poi_fused_convolution_6)
        .other          triton_poi_fused_convolution_6,@"STO_CUDA_ENTRY STV_DEFAULT"
triton_poi_fused_convolution_6:
.text.triton_poi_fused_convolution_6:
[----:B------:R-:W0:Y:S01]  /*0000*/  LDC R1, c[0x0][0x28] ;  /* 0x00000a00ff017b82 */ /* 0x000e220000000800 */
[----:B------:R-:W1:Y:S07]  /*0010*/  S2R R0, SR_TID.X ;  /* 0x0000000000007919 */ /* 0x000e6e0000002100 */
[----:B------:R-:W2:Y:S01]  /*0020*/  LDC.64 R22, c[0x0][0x210] ;  /* 0x00008400ff167b82 */ /* 0x000ea20000000a00 */
[----:B------:R-:W-:Y:S02]  /*0030*/  CS2R R4, SRZ ;  /* 0x0000000000047805 */ /* 0x000fe4000001ff00 */
[----:B------:R-:W-:Y:S01]  /*0040*/  CS2R R6, SRZ ;  /* 0x0000000000067805 */ /* 0x000fe2000001ff00 */
[----:B------:R-:W3:Y:S01]  /*0050*/  S2R R2, SR_CTAID.X ;  /* 0x0000000000027919 */ /* 0x000ee20000002500 */
[----:B------:R-:W-:Y:S01]  /*0060*/  ULDC.64 UR6, c[0x0][0x208] ;  /* 0x0000820000067ab9 */ /* 0x000fe20000000a00 */
[----:B------:R-:W4:Y:S02]  /*0070*/  S2R R3, SR_CTAID.Y ;  /* 0x0000000000037919 */ /* 0x000f240000002600 */
[----:B------:R-:W5:Y:S01]  /*0080*/  S2UR UR5, SR_CgaCtaId ;  /* 0x00000000000579c3 */ /* 0x000f620000008800 */
[----:B------:R-:W-:Y:S01]  /*0090*/  UMOV UR4, 0x400 ;  /* 0x0000040000047882 */ /* 0x000fe20000000000 */
[----:B-1----:R-:W-:Y:S01]  /*00a0*/  SHF.R.U32.HI R26, RZ, 0x2, R0 ;  /* 0x00000002ff1a7819 */ /* 0x002fe20000011600 */
[----:B------:R-:W-:-:S03]  /*00b0*/  IMAD.SHL.U32 R21, R0, 0x4, RZ ;  /* 0x0000000400157824 */ /* 0x000fc600078e00ff */
[----:B------:R-:W-:Y:S01]  /*00c0*/  SGXT.U32 R26, R26, 0x6 ;  /* 0x000000061a1a781a */ /* 0x000fe20000000000 */
[----:B---3--:R-:W-:-:S03]  /*00d0*/  IMAD.SHL.U32 R2, R2, 0x10, RZ ;  /* 0x0000001002027824 */ /* 0x008fc600078e00ff */
[----:B----4-:R-:W-:Y:S02]  /*00e0*/  PRMT R8, R26, 0x6540, R3 ;  /* 0x000065401a087816 */ /* 0x010fe40000000003 */
[----:B------:R-:W-:Y:S02]  /*00f0*/  LOP3.LUT R17, R2, 0xc, R21, 0xf8, !PT ;  /* 0x0000000c02117812 */ /* 0x000fe400078ef815 */
[----:B------:R-:W-:Y:S01]  /*0100*/  ISETP.GE.AND P0, PT, R8, 0x100, PT ;  /* 0x000001000800780c */ /* 0x000fe20003f06270 */
[----:B------:R-:W-:Y:S01]  /*0110*/  IMAD.SHL.U32 R10, R0, 0x400, RZ ;  /* 0x00000400000a7824 */ /* 0x000fe200078e00ff */
[C---:B------:R-:W-:Y:S01]  /*0120*/  LOP3.LUT R19, R8.reuse, 0x40, RZ, 0xfc, !PT ;  /* 0x0000004008137812 */ /* 0x040fe200078efcff */
[C---:B------:R-:W-:Y:S01]  /*0130*/  IMAD R13, R8.reuse, 0x1000, R17 ;  /* 0x00001000080d7824 */ /* 0x040fe200078e0211 */
[----:B-----5:R-:W-:Y:S01]  /*0140*/  UPRMT UR4, UR5, 0x654, UR4 ;  /* 0x0000065405047896 */ /* 0x020fe20008000004 */
[----:B------:R-:W-:Y:S02]  /*0150*/  LOP3.LUT R25, R8, 0x80, RZ, 0xfc, !PT ;  /* 0x0000008008197812 */ /* 0x000fe400078efcff */
[----:B--2---:R-:W-:Y:S01]  /*0160*/  IMAD.WIDE R12, R13, 0x4, R22 ;  /* 0x000000040d0c7825 */ /* 0x004fe200078e0216 */
[----:B------:R-:W-:-:S02]  /*0170*/  LOP3.LUT R15, R10, 0xc00, RZ, 0xc0, !PT ;  /* 0x00000c000a0f7812 */ /* 0x000fc400078ec0ff */
[C---:B------:R-:W-:Y:S01]  /*0180*/  ISETP.GE.AND P1, PT, R19.reuse, 0x100, PT ;  /* 0x000001001300780c */ /* 0x040fe20003f26270 */
[--C-:B------:R-:W-:Y:S01]  /*0190*/  IMAD R19, R19, 0x1000, R17.reuse ;  /* 0x0000100013137824 */ /* 0x100fe200078e0211 */
[C---:B------:R-:W-:Y:S01]  /*01a0*/  LOP3.LUT R14, R15.reuse, 0x100, RZ, 0xfc, !PT ;  /* 0x000001000f0e7812 */ /* 0x040fe200078efcff */
[----:B------:R1:W2:Y:S01]  /*01b0*/  @!P0 LDG.E.EL.128 R4, desc[UR6][R12.64] ;  /* 0x000000060c048981 */ /* 0x0002a2000c2e1d00 */
[----:B------:R-:W-:Y:S02]  /*01c0*/  LOP3.LUT R8, R8, 0xc0, RZ, 0xfc, !PT ;  /* 0x000000c008087812 */ /* 0x000fe400078efcff */
[----:B------:R-:W-:Y:S02]  /*01d0*/  LOP3.LUT R16, R15, 0x300, RZ, 0xfc, !PT ;  /* 0x000003000f107812 */ /* 0x000fe400078efcff */
[C---:B------:R-:W-:Y:S01]  /*01e0*/  ISETP.GE.AND P2, PT, R25.reuse, 0x100, PT ;  /* 0x000001001900780c */ /* 0x040fe20003f46270 */
[--C-:B------:R-:W-:Y:S01]  /*01f0*/  IMAD R25, R25, 0x1000, R17.reuse ;  /* 0x0000100019197824 */ /* 0x100fe200078e0211 */
[C---:B------:R-:W-:Y:S01]  /*0200*/  LOP3.LUT R26, R15.reuse, R26, RZ, 0xfc, !PT ;  /* 0x0000001a0f1a7212 */ /* 0x040fe200078efcff */
[----:B------:R-:W-:Y:S01]  /*0210*/  IMAD R17, R8, 0x1000, R17 ;  /* 0x0000100008117824 */ /* 0x000fe200078e0211 */
[----:B------:R-:W-:-:S02]  /*0220*/  LEA.HI R27, R15, UR4, RZ, 0x1c ;  /* 0x000000040f1b7c11 */ /* 0x000fc4000f8fe0ff */
[----:B-1----:R-:W-:Y:S02]  /*0230*/  LOP3.LUT R12, R15, 0x200, RZ, 0xfc, !PT ;  /* 0x000002000f0c7812 */ /* 0x002fe400078efcff */
[----:B------:R-:W-:Y:S02]  /*0240*/  LEA.HI R13, R14, UR4, RZ, 0x1c ;  /* 0x000000040e0d7c11 */ /* 0x000fe4000f8fe0ff */
[----:B------:R-:W-:Y:S02]  /*0250*/  LEA.HI R29, R12, UR4, RZ, 0x1c ;  /* 0x000000040c1d7c11 */ /* 0x000fe4000f8fe0ff */
[----:B------:R-:W-:Y:S02]  /*0260*/  LEA.HI R15, R16, UR4, RZ, 0x1c ;  /* 0x00000004100f7c11 */ /* 0x000fe4000f8fe0ff */
[----:B------:R-:W-:Y:S02]  /*0270*/  CS2R R10, SRZ ;  /* 0x00000000000a7805 */ /* 0x000fe4000001ff00 */
[----:B------:R-:W-:-:S02]  /*0280*/  ISETP.GE.AND P3, PT, R8, 0x100, PT ;  /* 0x000001000800780c */ /* 0x000fc40003f66270 */
[----:B------:R-:W-:Y:S01]  /*0290*/  CS2R R8, SRZ ;  /* 0x0000000000087805 */ /* 0x000fe2000001ff00 */
[----:B------:R-:W-:-:S04]  /*02a0*/  IMAD.WIDE R18, R19, 0x4, R22 ;  /* 0x0000000413127825 */ /* 0x000fc800078e0216 */
[C---:B------:R-:W-:Y:S01]  /*02b0*/  IMAD R27, R26.reuse, 0x4, R27 ;  /* 0x000000041a1b7824 */ /* 0x040fe200078e021b */
[----:B------:R1:W3:Y:S01]  /*02c0*/  @!P1 LDG.E.EL.128 R8, desc[UR6][R18.64] ;  /* 0x0000000612089981 */ /* 0x0002e2000c2e1d00 */
[C---:B------:R-:W-:Y:S02]  /*02d0*/  IMAD R20, R26.reuse, 0x4, R13 ;  /* 0x000000041a147824 */ /* 0x040fe400078e020d */
[C---:B------:R-:W-:Y:S01]  /*02e0*/  IMAD R29, R26.reuse, 0x4, R29 ;  /* 0x000000041a1d7824 */ /* 0x040fe200078e021d */
[----:B------:R-:W-:Y:S01]  /*02f0*/  CS2R R12, SRZ ;  /* 0x00000000000c7805 */ /* 0x000fe2000001ff00 */
[----:B------:R-:W-:Y:S01]  /*0300*/  IMAD R26, R26, 0x4, R15 ;  /* 0x000000041a1a7824 */ /* 0x000fe200078e020f */
[----:B------:R-:W-:Y:S01]  /*0310*/  CS2R R14, SRZ ;  /* 0x00000000000e7805 */ /* 0x000fe2000001ff00 */
[----:B------:R-:W-:Y:S01]  /*0320*/  IMAD.WIDE R24, R25, 0x4, R22 ;  /* 0x0000000419187825 */ /* 0x000fe200078e0216 */
[----:B-1----:R-:W-:-:S03]  /*0330*/  CS2R R18, SRZ ;  /* 0x0000000000127805 */ /* 0x002fc6000001ff00 */
[----:B------:R-:W-:Y:S01]  /*0340*/  IMAD.WIDE R22, R17, 0x4, R22 ;  /* 0x0000000411167825 */ /* 0x000fe200078e0216 */
[----:B------:R-:W-:Y:S01]  /*0350*/  CS2R R16, SRZ ;  /* 0x0000000000107805 */ /* 0x000fe2000001ff00 */
[----:B------:R-:W4:Y:S05]  /*0360*/  @!P2 LDG.E.EL.128 R12, desc[UR6][R24.64] ;  /* 0x00000006180ca981 */ /* 0x000f2a000c2e1d00 */
[----:B------:R1:W5:Y:S01]  /*0370*/  @!P3 LDG.E.EL.128 R16, desc[UR6][R22.64] ;  /* 0x000000061610b981 */ /* 0x000362000c2e1d00 */
[----:B------:R-:W-:-:S04]  /*0380*/  SHF.R.S32.HI R28, RZ, 0x17, R3 ;  /* 0x00000017ff1c7819 */ /* 0x000fc80000011403 */
[----:B-1----:R-:W-:Y:S02]  /*0390*/  SGXT R23, R28, 0x1 ;  /* 0x000000011c17781a */ /* 0x002fe40000000200 */
[----:B------:R-:W-:-:S04]  /*03a0*/  PRMT R28, R0, 0x6540, R3 ;  /* 0x00006540001c7816 */ /* 0x000fc80000000003 */
[----:B------:R-:W-:-:S04]  /*03b0*/  LEA.HI R23, R23, R28, RZ, 0x6 ;  /* 0x0000001c17177211 */ /* 0x000fc800078f30ff */
[----:B------:R-:W-:Y:S02]  /*03c0*/  LOP3.LUT R25, R23, 0xffffffc0, RZ, 0xc0, !PT ;  /* 0xffffffc017197812 */ /* 0x000fe400078ec0ff */
[----:B------:R-:W-:-:S03]  /*03d0*/  ISETP.GE.AND P0, PT, R28, 0x100, PT ;  /* 0x000001001c00780c */ /* 0x000fc60003f06270 */
[----:B------:R-:W-:Y:S02]  /*03e0*/  IMAD.IADD R28, R28, 0x1, -R25 ;  /* 0x000000011c1c7824 */ /* 0x000fe400078e0a19 */
[----:B------:R-:W1:Y:S01]  /*03f0*/  LDC.64 R24, c[0x0][0x218] ;  /* 0x00008600ff187b82 */ /* 0x000e620000000a00 */
[----:B--2---:R-:W-:Y:S04]  /*0400*/  STS [R27], R4 ;  /* 0x000000041b007388 */ /* 0x004fe80000000800 */
[----:B------:R1:W-:Y:S04]  /*0410*/  STS [R20+0x400], R5 ;  /* 0x0004000514007388 */ /* 0x0003e80000000800 */
[----:B------:R2:W-:Y:S04]  /*0420*/  STS [R29+0x800], R6 ;  /* 0x000800061d007388 */ /* 0x0005e80000000800 */
[----:B------:R1:W-:Y:S04]  /*0430*/  STS [R26+0xc00], R7 ;  /* 0x000c00071a007388 */ /* 0x0003e80000000800 */
[----:B---3--:R3:W-:Y:S04]  /*0440*/  STS [R27+0x100], R8 ;  /* 0x000100081b007388 */ /* 0x0087e80000000800 */
[----:B------:R1:W-:Y:S04]  /*0450*/  STS [R20+0x500], R9 ;  /* 0x0005000914007388 */ /* 0x0003e80000000800 */
[----:B------:R1:W-:Y:S04]  /*0460*/  STS [R29+0x900], R10 ;  /* 0x0009000a1d007388 */ /* 0x0003e80000000800 */
[----:B------:R1:W-:Y:S04]  /*0470*/  STS [R26+0xd00], R11 ;  /* 0x000d000b1a007388 */ /* 0x0003e80000000800 */
[----:B----4-:R-:W-:Y:S04]  /*0480*/  STS [R27+0x200], R12 ;  /* 0x0002000c1b007388 */ /* 0x010fe80000000800 */
[----:B------:R-:W-:Y:S04]  /*0490*/  STS [R20+0x600], R13 ;  /* 0x0006000d14007388 */ /* 0x000fe80000000800 */
[----:B------:R4:W-:Y:S04]  /*04a0*/  STS [R29+0xa00], R14 ;  /* 0x000a000e1d007388 */ /* 0x0009e80000000800 */
[----:B------:R-:W-:Y:S04]  /*04b0*/  STS [R26+0xe00], R15 ;  /* 0x000e000f1a007388 */ /* 0x000fe80000000800 */
[----:B-----5:R5:W-:Y:S04]  /*04c0*/  STS [R27+0x300], R16 ;  /* 0x000300101b007388 */ /* 0x020be80000000800 */
[----:B------:R2:W-:Y:S04]  /*04d0*/  STS [R20+0x700], R17 ;  /* 0x0007001114007388 */ /* 0x0005e80000000800 */
[----:B------:R-:W-:Y:S04]  /*04e0*/  STS [R29+0xb00], R18 ;  /* 0x000b00121d007388 */ /* 0x000fe80000000800 */
[----:B------:R2:W-:Y:S01]  /*04f0*/  STS [R26+0xf00], R19 ;  /* 0x000f00131a007388 */ /* 0x0005e20000000800 */
[----:B-1----:R-:W-:-:S04]  /*0500*/  IMAD.WIDE R4, R28, 0x4, R24 ;  /* 0x000000041c047825 */ /* 0x002fc800078e0218 */
[----:B------:R-:W-:Y:S01]  /*0510*/  IMAD.MOV.U32 R24, RZ, RZ, RZ ;  /* 0x000000ffff187224 */ /* 0x000fe200078e00ff */
[----:B------:R-:W-:Y:S06]  /*0520*/  BAR.SYNC.DEFER_BLOCKING 0x0 ;  /* 0x0000000000007b1d */ /* 0x000fec0000010000 */
[----:B------:R1:W5:Y:S01]  /*0530*/  @!P0 LDG.E.EL R24, desc[UR6][R4.64] ;  /* 0x0000000604188981 */ /* 0x000362000c2e1900 */
[----:B--2---:R-:W2:Y:S01]  /*0540*/  S2R R6, SR_TID.X ;  /* 0x0000000000067919 */ /* 0x004ea20000002100 */
[----:B------:R-:W-:-:S04]  /*0550*/  LOP3.LUT R7, R21, 0x3fc, RZ, 0xc0, !PT ;  /* 0x000003fc15077812 */ /* 0x000fc800078ec0ff */
[C---:B---3--:R-:W-:Y:S02]  /*0560*/  LOP3.LUT R8, R7.reuse, 0x400, RZ, 0xfc, !PT ;  /* 0x0000040007087812 */ /* 0x048fe400078efcff */
[C---:B0-----:R-:W-:Y:S02]  /*0570*/  LOP3.LUT R9, R7.reuse, 0x800, RZ, 0xfc, !PT ;  /* 0x0000080007097812 */ /* 0x041fe400078efcff */
[----:B------:R-:W-:Y:S02]  /*0580*/  LOP3.LUT R10, R7, 0xc00, RZ, 0xfc, !PT ;  /* 0x00000c00070a7812 */ /* 0x000fe400078efcff */
[----:B------:R-:W-:Y:S02]  /*0590*/  SHF.R.U32.HI R8, RZ, 0x4, R8 ;  /* 0x00000004ff087819 */ /* 0x000fe40000011608 */
[----:B------:R-:W-:Y:S02]  /*05a0*/  SHF.R.U32.HI R9, RZ, 0x4, R9 ;  /* 0x00000004ff097819 */ /* 0x000fe40000011609 */
[----:B------:R-:W-:-:S02]  /*05b0*/  SHF.R.U32.HI R10, RZ, 0x4, R10 ;  /* 0x00000004ff0a7819 */ /* 0x000fc4000001160a */
[----:B------:R-:W-:Y:S02]  /*05c0*/  LOP3.LUT R8, R8, 0x70, RZ, 0xc0, !PT ;  /* 0x0000007008087812 */ /* 0x000fe400078ec0ff */
[----:B------:R-:W-:Y:S02]  /*05d0*/  LOP3.LUT R9, R9, 0xb0, RZ, 0xc0, !PT ;  /* 0x000000b009097812 */ /* 0x000fe400078ec0ff */
[----:B-1----:R-:W-:Y:S01]  /*05e0*/  LOP3.LUT R5, R10, 0xf0, RZ, 0xc0, !PT ;  /* 0x000000f00a057812 */ /* 0x002fe200078ec0ff */
[----:B------:R-:W-:Y:S01]  /*05f0*/  VIADD R8, R8, UR4 ;  /* 0x0000000408087c36 */ /* 0x000fe20008000000 */
[----:B--2---:R-:W-:-:S04]  /*0600*/  SHF.R.U32.HI R11, RZ, 0x2, R6 ;  /* 0x00000002ff0b7819 */ /* 0x004fc80000011606 */
[----:B------:R-:W-:Y:S01]  /*0610*/  LOP3.LUT R4, R11, 0x30, RZ, 0xc0, !PT ;  /* 0x000000300b047812 */ /* 0x000fe200078ec0ff */
[----:B------:R-:W-:Y:S02]  /*0620*/  VIADD R10, R9, UR4 ;  /* 0x00000004090a7c36 */ /* 0x000fe40008000000 */
[----:B----4-:R-:W-:Y:S02]  /*0630*/  VIADD R14, R5, UR4 ;  /* 0x00000004050e7c36 */ /* 0x010fe40008000000 */
[----:B------:R-:W-:Y:S01]  /*0640*/  VIADD R4, R4, UR4 ;  /* 0x0000000404047c36 */ /* 0x000fe20008000000 */
[----:B------:R-:W-:Y:S01]  /*0650*/  LOP3.LUT R6, R0, 0xff, RZ, 0xc0, !PT ;  /* 0x000000ff00067812 */ /* 0x000fe200078ec0ff */
[C---:B------:R-:W-:Y:S02]  /*0660*/  IMAD R8, R7.reuse, 0x4, R8 ;  /* 0x0000000407087824 */ /* 0x040fe400078e0208 */
[C---:B------:R-:W-:Y:S02]  /*0670*/  IMAD R4, R7.reuse, 0x4, R4 ;  /* 0x0000000407047824 */ /* 0x040fe400078e0204 */
[----:B------:R-:W-:-:S02]  /*0680*/  IMAD R12, R7, 0x4, R10 ;  /* 0x00000004070c7824 */ /* 0x000fc400078e020a */
[----:B-----5:R-:W-:Y:S01]  /*0690*/  IMAD R16, R7, 0x4, R14 ;  /* 0x0000000407107824 */ /* 0x020fe200078e020e */
[----:B------:R-:W-:Y:S01]  /*06a0*/  LEA R25, R6, UR4, 0x2 ;  /* 0x0000000406197c11 */ /* 0x000fe2000f8e10ff */
[----:B------:R-:W-:Y:S04]  /*06b0*/  LDS.128 R8, [R8+0x1000] ;  /* 0x0010000008087984 */ /* 0x000fe80000000c00 */
[----:B------:R-:W-:Y:S04]  /*06c0*/  LDS.128 R4, [R4] ;  /* 0x0000000004047984 */ /* 0x000fe80000000c00 */
[----:B------:R-:W-:Y:S04]  /*06d0*/  LDS.128 R12, [R12+0x2000] ;  /* 0x002000000c0c7984 */ /* 0x000fe80000000c00 */
[----:B------:R-:W-:Y:S01]  /*06e0*/  LDS.128 R16, [R16+0x3000] ;  /* 0x0030000010107984 */ /* 0x000fe20000000c00 */
[----:B------:R-:W-:Y:S01]  /*06f0*/  BAR.SYNC.DEFER_BLOCKING 0x0 ;  /* 0x0000000000007b1d */ /* 0x000fe20000010000 */
[----:B------:R-:W-:-:S04]  /*0700*/  LOP3.LUT R28, R21, 0xfc, RZ, 0xc0, !PT ;  /* 0x000000fc151c7812 */ /* 0x000fc800078ec0ff */
[C---:B------:R-:W-:Y:S02]  /*0710*/  LEA R20, R28.reuse, UR4, 0x2 ;  /* 0x000000041c147c11 */ /* 0x040fe4000f8e10ff */
[----:B------:R-:W-:-:S04]  /*0720*/  PRMT R28, R28, 0x6540, R3 ;  /* 0x000065401c1c7816 */ /* 0x000fc80000000003 */
[----:B------:R-:W-:-:S04]  /*0730*/  SHF.R.S32.HI R3, RZ, 0x1f, R28 ;  /* 0x0000001fff037819 */ /* 0x000fc8000001141c */
[----:B------:R-:W-:Y:S02]  /*0740*/  LEA.HI R26, R3, R28, RZ, 0x6 ;  /* 0x0000001c031a7211 */ /* 0x000fe400078f30ff */
[----:B------:R-:W-:-:S03]  /*0750*/  SHF.R.U32.HI R3, RZ, 0x6, R0 ;  /* 0x00000006ff037819 */ /* 0x000fc60000011600 */
[----:B------:R-:W-:Y:S01]  /*0760*/  IMAD.SHL.U32 R0, R26, 0x1000, RZ ;  /* 0x000010001a007824 */ /* 0x000fe200078e00ff */
[----:B------:R-:W-:-:S04]  /*0770*/  SGXT.U32 R3, R3, 0x2 ;  /* 0x000000020303781a */ /* 0x000fc80000000000 */
[----:B------:R-:W-:Y:S02]  /*0780*/  LOP3.LUT R27, R0, 0xfffc0000, RZ, 0xc0, !PT ;  /* 0xfffc0000001b7812 */ /* 0x000fe400078ec0ff */
[----:B------:R-:W-:Y:S02]  /*0790*/  LOP3.LUT R0, R2, R3, RZ, 0xfc, !PT ;  /* 0x0000000302007212 */ /* 0x000fe400078efcff */
[----:B------:R-:W0:Y:S01]  /*07a0*/  LDC.64 R2, c[0x0][0x220] ;  /* 0x00008800ff027b82 */ /* 0x000e220000000a00 */
[----:B------:R-:W-:-:S04]  /*07b0*/  LOP3.LUT R26, R26, 0xffffffc0, RZ, 0xc0, !PT ;  /* 0xffffffc01a1a7812 */ /* 0x000fc800078ec0ff */
[----:B------:R-:W-:Y:S02]  /*07c0*/  IADD3 R27, R27, R28, -R26 ;  /* 0x0000001c1b1b7210 */ /* 0x000fe40007ffe81a */
[----:B------:R-:W-:-:S03]  /*07d0*/  ISETP.GE.AND P0, PT, R28, 0x100, PT ;  /* 0x000001001c00780c */ /* 0x000fc60003f06270 */
[----:B------:R-:W-:-:S04]  /*07e0*/  IMAD R0, R0, 0x40, R27 ;  /* 0x0000004000007824 */ /* 0x000fc800078e021b */
[C---:B------:R-:W-:Y:S01]  /*07f0*/  VIADD R27, R0.reuse, 0x300 ;  /* 0x00000300001b7836 */ /* 0x040fe20000000000 */
[----:B------:R1:W-:Y:S01]  /*0800*/  STS [R25], R24 ;  /* 0x0000001819007388 */ /* 0x0003e20000000800 */
[----:B------:R-:W-:Y:S06]  /*0810*/  BAR.SYNC.DEFER_BLOCKING 0x0 ;  /* 0x0000000000007b1d */ /* 0x000fec0000010000 */
[----:B------:R-:W2:Y:S01]  /*0820*/  LDS.128 R20, [R20] ;  /* 0x0000000014147984 */ /* 0x000ea20000000c00 */
[----:B-1----:R-:W-:-:S04]  /*0830*/  VIADD R25, R0, 0x100 ;  /* 0x0000010000197836 */ /* 0x002fc80000000000 */
[----:B0-----:R-:W-:-:S04]  /*0840*/  IMAD.WIDE R24, R25, 0x4, R2 ;  /* 0x0000000419187825 */ /* 0x001fc800078e0202 */
[--C-:B--2---:R-:W-:Y:S01]  /*0850*/  FADD R5, R5, R21.reuse ;  /* 0x0000001505057221 */ /* 0x104fe20000000000 */
[--C-:B------:R-:W-:Y:S01]  /*0860*/  FADD R9, R9, R21.reuse ;  /* 0x0000001509097221 */ /* 0x100fe20000000000 */
[--C-:B------:R-:W-:Y:S01]  /*0870*/  FADD R13, R13, R21.reuse ;  /* 0x000000150d0d7221 */ /* 0x100fe20000000000 */
[----:B------:R-:W-:Y:S01]  /*0880*/  FADD R17, R17, R21 ;  /* 0x0000001511117221 */ /* 0x000fe20000000000 */
[----:B------:R-:W-:Y:S02]  /*0890*/  VIADD R21, R0, 0x200 ;  /* 0x0000020000157836 */ /* 0x000fe40000000000 */
[--C-:B------:R-:W-:Y:S01]  /*08a0*/  FADD R6, R6, R22.reuse ;  /* 0x0000001606067221 */ /* 0x100fe20000000000 */
[--C-:B------:R-:W-:Y:S01]  /*08b0*/  FADD R10, R10, R22.reuse ;  /* 0x000000160a0a7221 */ /* 0x100fe20000000000 */
[--C-:B------:R-:W-:Y:S01]  /*08c0*/  FADD R14, R14, R22.reuse ;  /* 0x000000160e0e7221 */ /* 0x100fe20000000000 */
[----:B------:R-:W-:Y:S01]  /*08d0*/  FADD R18, R18, R22 ;  /* 0x0000001612127221 */ /* 0x000fe20000000000 */
[--C-:B------:R-:W-:Y:S01]  /*08e0*/  FADD R7, R7, R23.reuse ;  /* 0x0000001707077221 */ /* 0x100fe20000000000 */
[--C-:B------:R-:W-:Y:S01]  /*08f0*/  FADD R11, R11, R23.reuse ;  /* 0x000000170b0b7221 */ /* 0x100fe20000000000 */
[--C-:B------:R-:W-:Y:S01]  /*0900*/  FADD R15, R15, R23.reuse ;  /* 0x000000170f0f7221 */ /* 0x100fe20000000000 */
[----:B------:R-:W-:Y:S01]  /*0910*/  FADD R19, R19, R23 ;  /* 0x0000001713137221 */ /* 0x000fe20000000000 */
[----:B------:R-:W-:Y:S01]  /*0920*/  FADD R4, R4, R20 ;  /* 0x0000001404047221 */ /* 0x000fe20000000000 */
[----:B------:R-:W-:-:S04]  /*0930*/  IMAD.WIDE R22, R0, 0x4, R2 ;  /* 0x0000000400167825 */ /* 0x000fc800078e0202 */
[--C-:B------:R-:W-:Y:S01]  /*0940*/  FADD R8, R8, R20.reuse ;  /* 0x0000001408087221 */ /* 0x100fe20000000000 */
[--C-:B------:R-:W-:Y:S01]  /*0950*/  FADD R12, R12, R20.reuse ;  /* 0x000000140c0c7221 */ /* 0x100fe20000000000 */
[----:B------:R-:W-:Y:S01]  /*0960*/  FADD R16, R16, R20 ;  /* 0x0000001410107221 */ /* 0x000fe20000000000 */
[--C-:B------:R-:W-:Y:S01]  /*0970*/  IMAD.WIDE R20, R21, 0x4, R2.reuse ;  /* 0x0000000415147825 */ /* 0x100fe200078e0202 */
[----:B------:R0:W-:Y:S04]  /*0980*/  @!P0 STG.E.128 desc[UR6][R22.64], R4 ;  /* 0x0000000416008986 */ /* 0x0001e8000c101d06 */
[----:B------:R0:W-:Y:S01]  /*0990*/  @!P0 STG.E.128 desc[UR6][R24.64], R8 ;  /* 0x0000000818008986 */ /* 0x0001e2000c101d06 */
[----:B------:R-:W-:-:S03]  /*09a0*/  IMAD.WIDE R2, R27, 0x4, R2 ;  /* 0x000000041b027825 */ /* 0x000fc600078e0202 */
[----:B------:R0:W-:Y:S02]  /*09b0*/  @!P0 STG.E.128 desc[UR6][R20.64], R12 ;  /* 0x0000000c14008986 */ /* 0x0001e4000c101d06 */
[----:B0-----:R-:W-:Y:S05]  /*09c0*/  @P0 EXIT ;  /* 0x000000000000094d */ /* 0x001fea0003800000 */
[----:B------:R-:W-:Y:S01]  /*09d0*/  STG.E.128 desc[UR6][R2.64], R16 ;  /* 0x0000001002007986 */ /* 0x000fe2000c101d06 */
[----:B------:R-:W-:Y:S05]  /*09e0*/  EXIT ;  /* 0x000000000000794d */ /* 0x000fea0003800000 */
.L_x_0:
[----:B------:R-:W-:-:S00]  /*09f0*/  BRA `(.L_x_0) ;  /* 0xfffffffc00fc7947 */ /* 0x000fc0000383ffff */
[----:B------:R-:W-:-:S00]  /*0a00*/  NOP ;  /* 0x0000000000007918 */ /* 0x000fc00000000000 */
[----:B------:R-:W-:-:S00]  /*0a10*/  NOP ;  /* 0x0000000000007918 */ /* 0x000fc00000000000 */
[----:B------:R-:W-:-:S00]  /*0a20*/  NOP ;  /* 0x0000000000007918 */ /* 0x000fc00000000000 */
[----:B------:R-:W-:-:S00]  /*0a30*/  NOP ;  /* 0x0000000000007918 */ /* 0x000fc00000000000 */
[----:B------:R-:W-:-:S00]  /*0a40*/  NOP ;  /* 0x0000000000007918 */ /* 0x000fc00000000000 */
[----:B------:R-:W-:-:S00]  /*0a50*/  NOP ;  /* 0x0000000000007918 */ /* 0x000fc00000000000 */
[----:B------:R-:W-:-:S00]  /*0a60*/  NOP ;  /* 0x0000000000007918 */ /* 0x000fc00000000000 */
[----:B------:R-:W-:-:S00]  /*0a70*/  NOP ;  /* 0x0000000000007918 */ /* 0x000fc00000000000 */
.L_x_1:


//--------------------- .nv.shared.triton_poi_fused_convolution_6 --------------------------
	.section	.nv.shared.triton_poi_fused_convolution_6,"aw",@nobits
	.sectionflags	@""
	.align	16
	.zero		1024


//--------------------- .nv.constant0.triton_poi_fused_convolution_6 --------------------------
	.section	.nv.constant0.triton_poi_fused_convolution_6,"a",@progbits
	.sectionflags	@""
	.align	4
.nv.constant0.triton_poi_fused_convolution_6:
	.zero		560
